//
// Generated by NVIDIA NVVM Compiler
//
// Compiler Build ID: CL-36424714
// Cuda compilation tools, release 13.0, V13.0.88
// Based on NVVM 20.0.0
//

.version 9.0
.target sm_100
.address_size 64

	// .globl	_Z7computellldlPy

.visible .entry _Z7computellldlPy(
	.param .u64 _Z7computellldlPy_param_0,
	.param .u64 _Z7computellldlPy_param_1,
	.param .u64 _Z7computellldlPy_param_2,
	.param .f64 _Z7computellldlPy_param_3,
	.param .u64 _Z7computellldlPy_param_4,
	.param .u64 .ptr .align 1 _Z7computellldlPy_param_5
)
{
	.local .align 16 .b8 	__local_depot0[64];
	.reg .b64 	%SP;
	.reg .b64 	%SPL;
	.reg .pred 	%p<15>;
	.reg .b32 	%r<19>;
	.reg .b64 	%rd<119>;
	.reg .b64 	%fd<84>;

	mov.u64 	%SPL, __local_depot0;
	ld.param.u64 	%rd34, [_Z7computellldlPy_param_0];
	ld.param.u64 	%rd30, [_Z7computellldlPy_param_1];
	ld.param.u64 	%rd31, [_Z7computellldlPy_param_2];
	ld.param.f64 	%fd14, [_Z7computellldlPy_param_3];
	ld.param.u64 	%rd32, [_Z7computellldlPy_param_4];
	ld.param.u64 	%rd33, [_Z7computellldlPy_param_5];
	add.u64 	%rd1, %SPL, 0;
	mov.u32 	%r4, %ctaid.x;
	mov.u32 	%r5, %ntid.x;
	mov.u32 	%r6, %tid.x;
	mad.lo.s32 	%r7, %r4, %r5, %r6;
	mov.u32 	%r8, %ctaid.y;
	mov.u32 	%r9, %ntid.y;
	mov.u32 	%r10, %tid.y;
	mov.u32 	%r11, %nctaid.y;
	mad.lo.s32 	%r12, %r7, %r11, %r8;
	mad.lo.s32 	%r18, %r12, %r9, %r10;
	cvt.s64.s32 	%rd36, %r18;
	setp.le.s64 	%p1, %rd34, %rd36;
	@%p1 bra 	$L__BB0_17;
	mov.b64 	%rd109, 0;
	st.local.v2.u64 	[%rd1], {%rd109, %rd109};
	st.local.v2.u64 	[%rd1+16], {%rd109, %rd109};
	st.local.v2.u64 	[%rd1+32], {%rd109, %rd109};
	st.local.v2.u64 	[%rd1+48], {%rd109, %rd109};
	setp.ne.s32 	%p2, %r18, 0;
	@%p2 bra 	$L__BB0_18;
$L__BB0_2:
	setp.lt.s64 	%p5, %rd31, 1;
	mov.f64 	%fd83, 0d0000000000000000;
	@%p5 bra 	$L__BB0_15;
	and.b64  	%rd2, %rd31, 15;
	setp.lt.u64 	%p6, %rd31, 16;
	mov.f64 	%fd83, 0d0000000000000000;
	mov.b64 	%rd114, 0;
	@%p6 bra 	$L__BB0_6;
	and.b64  	%rd114, %rd31, 9223372036854775792;
	add.s64 	%rd112, %rd1, 64;
	mov.f64 	%fd83, 0d0000000000000000;
	mov.u64 	%rd113, %rd114;
$L__BB0_5:
	.pragma "nounroll";
	ld.local.v2.u64 	{%rd44, %rd45}, [%rd112+-64];
	sub.s64 	%rd46, %rd44, %rd32;
	cvt.rn.f64.s64 	%fd19, %rd46;
	fma.rn.f64 	%fd20, %fd19, %fd19, %fd83;
	sub.s64 	%rd47, %rd45, %rd32;
	cvt.rn.f64.s64 	%fd21, %rd47;
	fma.rn.f64 	%fd22, %fd21, %fd21, %fd20;
	ld.local.v2.u64 	{%rd48, %rd49}, [%rd112+-48];
	sub.s64 	%rd50, %rd48, %rd32;
	cvt.rn.f64.s64 	%fd23, %rd50;
	fma.rn.f64 	%fd24, %fd23, %fd23, %fd22;
	sub.s64 	%rd51, %rd49, %rd32;
	cvt.rn.f64.s64 	%fd25, %rd51;
	fma.rn.f64 	%fd26, %fd25, %fd25, %fd24;
	ld.local.v2.u64 	{%rd52, %rd53}, [%rd112+-32];
	sub.s64 	%rd54, %rd52, %rd32;
	cvt.rn.f64.s64 	%fd27, %rd54;
	fma.rn.f64 	%fd28, %fd27, %fd27, %fd26;
	sub.s64 	%rd55, %rd53, %rd32;
	cvt.rn.f64.s64 	%fd29, %rd55;
	fma.rn.f64 	%fd30, %fd29, %fd29, %fd28;
	ld.local.v2.u64 	{%rd56, %rd57}, [%rd112+-16];
	sub.s64 	%rd58, %rd56, %rd32;
	cvt.rn.f64.s64 	%fd31, %rd58;
	fma.rn.f64 	%fd32, %fd31, %fd31, %fd30;
	sub.s64 	%rd59, %rd57, %rd32;
	cvt.rn.f64.s64 	%fd33, %rd59;
	fma.rn.f64 	%fd34, %fd33, %fd33, %fd32;
	ld.local.v2.u64 	{%rd60, %rd61}, [%rd112];
	sub.s64 	%rd62, %rd60, %rd32;
	cvt.rn.f64.s64 	%fd35, %rd62;
	fma.rn.f64 	%fd36, %fd35, %fd35, %fd34;
	sub.s64 	%rd63, %rd61, %rd32;
	cvt.rn.f64.s64 	%fd37, %rd63;
	fma.rn.f64 	%fd38, %fd37, %fd37, %fd36;
	ld.local.v2.u64 	{%rd64, %rd65}, [%rd112+16];
	sub.s64 	%rd66, %rd64, %rd32;
	cvt.rn.f64.s64 	%fd39, %rd66;
	fma.rn.f64 	%fd40, %fd39, %fd39, %fd38;
	sub.s64 	%rd67, %rd65, %rd32;
	cvt.rn.f64.s64 	%fd41, %rd67;
	fma.rn.f64 	%fd42, %fd41, %fd41, %fd40;
	ld.local.v2.u64 	{%rd68, %rd69}, [%rd112+32];
	sub.s64 	%rd70, %rd68, %rd32;
	cvt.rn.f64.s64 	%fd43, %rd70;
	fma.rn.f64 	%fd44, %fd43, %fd43, %fd42;
	sub.s64 	%rd71, %rd69, %rd32;
	cvt.rn.f64.s64 	%fd45, %rd71;
	fma.rn.f64 	%fd46, %fd45, %fd45, %fd44;
	ld.local.v2.u64 	{%rd72, %rd73}, [%rd112+48];
	sub.s64 	%rd74, %rd72, %rd32;
	cvt.rn.f64.s64 	%fd47, %rd74;
	fma.rn.f64 	%fd48, %fd47, %fd47, %fd46;
	sub.s64 	%rd75, %rd73, %rd32;
	cvt.rn.f64.s64 	%fd49, %rd75;
	fma.rn.f64 	%fd83, %fd49, %fd49, %fd48;
	add.s64 	%rd113, %rd113, -16;
	add.s64 	%rd112, %rd112, 128;
	setp.ne.s64 	%p7, %rd113, 0;
	@%p7 bra 	$L__BB0_5;
$L__BB0_6:
	setp.eq.s64 	%p8, %rd2, 0;
	@%p8 bra 	$L__BB0_15;
	and.b64  	%rd19, %rd31, 7;
	setp.lt.u64 	%p9, %rd2, 8;
	@%p9 bra 	$L__BB0_9;
	shl.b64 	%rd76, %rd114, 3;
	add.s64 	%rd77, %rd1, %rd76;
	ld.local.u64 	%rd78, [%rd77];
	sub.s64 	%rd79, %rd78, %rd32;
	cvt.rn.f64.s64 	%fd51, %rd79;
	fma.rn.f64 	%fd52, %fd51, %fd51, %fd83;
	ld.local.u64 	%rd80, [%rd77+8];
	sub.s64 	%rd81, %rd80, %rd32;
	cvt.rn.f64.s64 	%fd53, %rd81;
	fma.rn.f64 	%fd54, %fd53, %fd53, %fd52;
	ld.local.u64 	%rd82, [%rd77+16];
	sub.s64 	%rd83, %rd82, %rd32;
	cvt.rn.f64.s64 	%fd55, %rd83;
	fma.rn.f64 	%fd56, %fd55, %fd55, %fd54;
	ld.local.u64 	%rd84, [%rd77+24];
	sub.s64 	%rd85, %rd84, %rd32;
	cvt.rn.f64.s64 	%fd57, %rd85;
	fma.rn.f64 	%fd58, %fd57, %fd57, %fd56;
	ld.local.u64 	%rd86, [%rd77+32];
	sub.s64 	%rd87, %rd86, %rd32;
	cvt.rn.f64.s64 	%fd59, %rd87;
	fma.rn.f64 	%fd60, %fd59, %fd59, %fd58;
	ld.local.u64 	%rd88, [%rd77+40];
	sub.s64 	%rd89, %rd88, %rd32;
	cvt.rn.f64.s64 	%fd61, %rd89;
	fma.rn.f64 	%fd62, %fd61, %fd61, %fd60;
	ld.local.u64 	%rd90, [%rd77+48];
	sub.s64 	%rd91, %rd90, %rd32;
	cvt.rn.f64.s64 	%fd63, %rd91;
	fma.rn.f64 	%fd64, %fd63, %fd63, %fd62;
	ld.local.u64 	%rd92, [%rd77+56];
	sub.s64 	%rd93, %rd92, %rd32;
	cvt.rn.f64.s64 	%fd65, %rd93;
	fma.rn.f64 	%fd83, %fd65, %fd65, %fd64;
	add.s64 	%rd114, %rd114, 8;
$L__BB0_9:
	setp.eq.s64 	%p10, %rd19, 0;
	@%p10 bra 	$L__BB0_15;
	and.b64  	%rd117, %rd31, 3;
	setp.lt.u64 	%p11, %rd19, 4;
	@%p11 bra 	$L__BB0_12;
	shl.b64 	%rd94, %rd114, 3;
	add.s64 	%rd95, %rd1, %rd94;
	ld.local.u64 	%rd96, [%rd95];
	sub.s64 	%rd97, %rd96, %rd32;
	cvt.rn.f64.s64 	%fd67, %rd97;
	fma.rn.f64 	%fd68, %fd67, %fd67, %fd83;
	ld.local.u64 	%rd98, [%rd95+8];
	sub.s64 	%rd99, %rd98, %rd32;
	cvt.rn.f64.s64 	%fd69, %rd99;
	fma.rn.f64 	%fd70, %fd69, %fd69, %fd68;
	ld.local.u64 	%rd100, [%rd95+16];
	sub.s64 	%rd101, %rd100, %rd32;
	cvt.rn.f64.s64 	%fd71, %rd101;
	fma.rn.f64 	%fd72, %fd71, %fd71, %fd70;
	ld.local.u64 	%rd102, [%rd95+24];
	sub.s64 	%rd103, %rd102, %rd32;
	cvt.rn.f64.s64 	%fd73, %rd103;
	fma.rn.f64 	%fd83, %fd73, %fd73, %fd72;
	add.s64 	%rd114, %rd114, 4;
$L__BB0_12:
	setp.eq.s64 	%p12, %rd117, 0;
	@%p12 bra 	$L__BB0_15;
	shl.b64 	%rd104, %rd114, 3;
	add.s64 	%rd118, %rd1, %rd104;
$L__BB0_14:
	.pragma "nounroll";
	ld.local.u64 	%rd105, [%rd118];
	sub.s64 	%rd106, %rd105, %rd32;
	cvt.rn.f64.s64 	%fd74, %rd106;
	fma.rn.f64 	%fd83, %fd74, %fd74, %fd83;
	add.s64 	%rd118, %rd118, 8;
	add.s64 	%rd117, %rd117, -1;
	setp.ne.s64 	%p13, %rd117, 0;
	@%p13 bra 	$L__BB0_14;
$L__BB0_15:
	setp.geu.f64 	%p14, %fd83, %fd14;
	@%p14 bra 	$L__BB0_17;
	cvta.to.global.u64 	%rd107, %rd33;
	atom.global.add.u64 	%rd108, [%rd107], 1;
$L__BB0_17:
	ret;
$L__BB0_18:
	cvt.s64.s32 	%rd6, %r18;
	or.b64  	%rd38, %rd6, %rd30;
	and.b64  	%rd39, %rd38, -4294967296;
	setp.ne.s64 	%p3, %rd39, 0;
	@%p3 bra 	$L__BB0_20;
	cvt.u32.u64 	%r13, %rd30;
	cvt.u32.u64 	%r14, %rd6;
	div.u32 	%r15, %r14, %r13;
	mul.lo.s32 	%r16, %r15, %r13;
	sub.s32 	%r17, %r14, %r16;
	cvt.u64.u32 	%rd110, %r15;
	cvt.u64.u32 	%rd111, %r17;
	bra.uni 	$L__BB0_21;
$L__BB0_20:
	div.s64 	%rd110, %rd6, %rd30;
	mul.lo.s64 	%rd40, %rd110, %rd30;
	sub.s64 	%rd111, %rd6, %rd40;
$L__BB0_21:
	cvt.u32.u64 	%r18, %rd110;
	shl.b64 	%rd41, %rd109, 3;
	add.s64 	%rd42, %rd1, %rd41;
	st.local.u64 	[%rd42], %rd111;
	add.s64 	%rd109, %rd109, 1;
	setp.eq.s32 	%p4, %r18, 0;
	@%p4 bra 	$L__BB0_2;
	bra.uni 	$L__BB0_18;

}


// ===== COMPILED SASS (sm_100) =====

	.target	sm_100

	.elftype	@"ET_EXEC"


//--------------------- .note.nv.tkinfo           --------------------------
	.section	.note.nv.tkinfo,"",@"SHT_NOTE"
	.sectionflags	@"SHF_NOTE_NV_TKINFO"
	.tkinfo
        /*0018*/ 	.word	0x00000002
        /*0030*/ 	.string	""
        /*0030*/ 	.string	"ptxas"
        /*0030*/ 	.string	"Cuda compilation tools, release 13.0, V13.0.88"
        /*0030*/ 	.string	"Build cuda_13.0.r13.0/compiler.36424714_0"
        /*0030*/ 	.string	"-arch sm_100 -m 64 "



//--------------------- .note.nv.cuinfo           --------------------------
	.section	.note.nv.cuinfo,"",@"SHT_NOTE"
	.sectionflags	@"SHF_NOTE_NV_CUINFO"
        /*0018*/ 	.short	0x0002
        /*001a*/ 	.short	0x0064
        /*001c*/ 	.short	0x0082
	.zero		2


//--------------------- .nv.info                  --------------------------
	.section	.nv.info,"",@"SHT_CUDA_INFO"
	.align	4


	//----- nvinfo : EIATTR_REGCOUNT
	.align		4
        /*0000*/ 	.byte	0x04, 0x2f
        /*0002*/ 	.short	(.L_1 - .L_0)
	.align		4
.L_0:
        /*0004*/ 	.word	index@(_Z7computellldlPy)
        /*0008*/ 	.word	0x00000020


	//----- nvinfo : EIATTR_FRAME_SIZE
	.align		4
.L_1:
        /*000c*/ 	.byte	0x04, 0x11
        /*000e*/ 	.short	(.L_3 - .L_2)
	.align		4
.L_2:
        /*0010*/ 	.word	index@($__internal_0_$__cuda_sm20_div_s64)
        /*0014*/ 	.word	0x00000040


	//----- nvinfo : EIATTR_FRAME_SIZE
	.align		4
.L_3:
        /*0018*/ 	.byte	0x04, 0x11
        /*001a*/ 	.short	(.L_5 - .L_4)
	.align		4
.L_4:
        /*001c*/ 	.word	index@(_Z7computellldlPy)
        /*0020*/ 	.word	0x00000040


	//----- nvinfo : EIATTR_MIN_STACK_SIZE
	.align		4
.L_5:
        /*0024*/ 	.byte	0x04, 0x12
        /*0026*/ 	.short	(.L_7 - .L_6)
	.align		4
.L_6:
        /*0028*/ 	.word	index@(_Z7computellldlPy)
        /*002c*/ 	.word	0x00000040
.L_7:


//--------------------- .nv.compat                --------------------------
	.section	.nv.compat,"",@"SHT_CUDA_COMPAT_INFO"
	.align	4
        /*0000*/ 	.byte	0x02, 0x09, 0x00, 0x00, 0x02, 0x02, 0x01, 0x00, 0x02, 0x05, 0x05, 0x00, 0x03, 0x07, 0x01, 0x01
        /*0010*/ 	.byte	0x02, 0x03, 0x00, 0x00, 0x02, 0x06, 0x01, 0x00, 0x04, 0x0b, 0x08, 0x00, 0x01, 0x00, 0x00, 0x00
        /*0020*/ 	.byte	0x00, 0x00, 0x00, 0x00


//--------------------- .nv.info._Z7computellldlPy --------------------------
	.section	.nv.info._Z7computellldlPy,"",@"SHT_CUDA_INFO"
	.sectionflags	@""
	.align	4


	//----- nvinfo : EIATTR_CUDA_API_VERSION
	.align		4
        /*0000*/ 	.byte	0x04, 0x37
        /*0002*/ 	.short	(.L_9 - .L_8)
.L_8:
        /*0004*/ 	.word	0x00000082


	//----- nvinfo : EIATTR_KPARAM_INFO
	.align		4
.L_9:
        /*0008*/ 	.byte	0x04, 0x17
        /*000a*/ 	.short	(.L_11 - .L_10)
.L_10:
        /*000c*/ 	.word	0x00000000
        /*0010*/ 	.short	0x0005
        /*0012*/ 	.short	0x0028
        /*0014*/ 	.byte	0x00, 0xf5, 0x21, 0x00


	//----- nvinfo : EIATTR_KPARAM_INFO
	.align		4
.L_11:
        /*0018*/ 	.byte	0x04, 0x17
        /*001a*/ 	.short	(.L_13 - .L_12)
.L_12:
        /*001c*/ 	.word	0x00000000
        /*0020*/ 	.short	0x0004
        /*0022*/ 	.short	0x0020
        /*0024*/ 	.byte	0x00, 0xf0, 0x21, 0x00


	//----- nvinfo : EIATTR_KPARAM_INFO
	.align		4
.L_13:
        /*0028*/ 	.byte	0x04, 0x17
        /*002a*/ 	.short	(.L_15 - .L_14)
.L_14:
        /*002c*/ 	.word	0x00000000
        /*0030*/ 	.short	0x0003
        /*0032*/ 	.short	0x0018
        /*0034*/ 	.byte	0x00, 0xf0, 0x21, 0x00


	//----- nvinfo : EIATTR_KPARAM_INFO
	.align		4
.L_15:
        /*0038*/ 	.byte	0x04, 0x17
        /*003a*/ 	.short	(.L_17 - .L_16)
.L_16:
        /*003c*/ 	.word	0x00000000
        /*0040*/ 	.short	0x0002
        /*0042*/ 	.short	0x0010
        /*0044*/ 	.byte	0x00, 0xf0, 0x21, 0x00


	//----- nvinfo : EIATTR_KPARAM_INFO
	.align		4
.L_17:
        /*0048*/ 	.byte	0x04, 0x17
        /*004a*/ 	.short	(.L_19 - .L_18)
.L_18:
        /*004c*/ 	.word	0x00000000
        /*0050*/ 	.short	0x0001
        /*0052*/ 	.short	0x0008
        /*0054*/ 	.byte	0x00, 0xf0, 0x21, 0x00


	//----- nvinfo : EIATTR_KPARAM_INFO
	.align		4
.L_19:
        /*0058*/ 	.byte	0x04, 0x17
        /*005a*/ 	.short	(.L_21 - .L_20)
.L_20:
        /*005c*/ 	.word	0x00000000
        /*0060*/ 	.short	0x0000
        /*0062*/ 	.short	0x0000
        /*0064*/ 	.byte	0x00, 0xf0, 0x21, 0x00


	//----- nvinfo : EIATTR_SPARSE_MMA_MASK
	.align		4
.L_21:
        /*0068*/ 	.byte	0x03, 0x50
        /*006a*/ 	.short	0x0000


	//----- nvinfo : EIATTR_MAXREG_COUNT
	.align		4
        /*006c*/ 	.byte	0x03, 0x1b
        /*006e*/ 	.short	0x00ff


	//----- nvinfo : EIATTR_MERCURY_ISA_VERSION
	.align		4
        /*0070*/ 	.byte	0x03, 0x5f
        /*0072*/ 	.short	0x0101


	//----- nvinfo : EIATTR_INT_WARP_WIDE_INSTR_OFFSETS
	.align		4
        /*0074*/ 	.byte	0x04, 0x31
        /*0076*/ 	.short	(.L_23 - .L_22)


	//   ....[0]....
.L_22:
        /*0078*/ 	.word	0x00001090


	//----- nvinfo : EIATTR_VRC_CTA_INIT_COUNT
	.align		4
.L_23:
        /*007c*/ 	.byte	0x02, 0x4a
	.zero		1
	.zero		1


	//----- nvinfo : EIATTR_EXIT_INSTR_OFFSETS
	.align		4
        /*0080*/ 	.byte	0x04, 0x1c
        /*0082*/ 	.short	(.L_25 - .L_24)


	//   ....[0]....
.L_24:
        /*0084*/ 	.word	0x00000100


	//   ....[1]....
        /*0088*/ 	.word	0x00001060


	//   ....[2]....
        /*008c*/ 	.word	0x00001150


	//----- nvinfo : EIATTR_CRS_STACK_SIZE
	.align		4
.L_25:
        /*0090*/ 	.byte	0x04, 0x1e
        /*0092*/ 	.short	(.L_27 - .L_26)
.L_26:
        /*0094*/ 	.word	0x00000000


	//----- nvinfo : EIATTR_CBANK_PARAM_SIZE
	.align		4
.L_27:
        /*0098*/ 	.byte	0x03, 0x19
        /*009a*/ 	.short	0x0030


	//----- nvinfo : EIATTR_PARAM_CBANK
	.align		4
        /*009c*/ 	.byte	0x04, 0x0a
        /*009e*/ 	.short	(.L_29 - .L_28)
	.align		4
.L_28:
        /*00a0*/ 	.word	index@(.nv.constant0._Z7computellldlPy)
        /*00a4*/ 	.short	0x0380
        /*00a6*/ 	.short	0x0030


	//----- nvinfo : EIATTR_SW_WAR
	.align		4
.L_29:
        /*00a8*/ 	.byte	0x04, 0x36
        /*00aa*/ 	.short	(.L_31 - .L_30)
.L_30:
        /*00ac*/ 	.word	0x00000008
.L_31:


//--------------------- .nv.callgraph             --------------------------
	.section	.nv.callgraph,"",@"SHT_CUDA_CALLGRAPH"
	.align	4
	.sectionentsize	8
	.align		4
        /*0000*/ 	.word	0x00000000
	.align		4
        /*0004*/ 	.word	0xffffffff
	.align		4
        /*0008*/ 	.word	0x00000000
	.align		4
        /*000c*/ 	.word	0xfffffffe
	.align		4
        /*0010*/ 	.word	0x00000000
	.align		4
        /*0014*/ 	.word	0xfffffffd
	.align		4
        /*0018*/ 	.word	0x00000000
	.align		4
        /*001c*/ 	.word	0xfffffffc


//--------------------- .text._Z7computellldlPy   --------------------------
	.section	.text._Z7computellldlPy,"ax",@progbits
	.align	128
        .global         _Z7computellldlPy
        .type           _Z7computellldlPy,@function
        .size           _Z7computellldlPy,(.L_x_13 - _Z7computellldlPy)
        .other          _Z7computellldlPy,@"STO_CUDA_ENTRY STV_DEFAULT"
_Z7computellldlPy:
.text._Z7computellldlPy:
[----:B------:R-:W0:Y:S01]  /*0000*/  LDC R1, c[0x0][0x37c] ;  /* 0x0000df00ff017b82 */ /* 0x000e220000000800 */
[----:B------:R-:W1:Y:S07]  /*0010*/  S2R R3, SR_TID.X ;  /* 0x0000000000037919 */ /* 0x000e6e0000002100 */
[----:B------:R-:W1:Y:S01]  /*0020*/  S2UR UR4, SR_CTAID.X ;  /* 0x00000000000479c3 */ /* 0x000e620000002500 */
[----:B------:R-:W2:Y:S01]  /*0030*/  LDCU.64 UR8, c[0x0][0x380] ;  /* 0x00007000ff0877ac */ /* 0x000ea20008000a00 */
[----:B0-----:R-:W-:Y:S01]  /*0040*/  VIADD R1, R1, 0xffffffc0 ;  /* 0xffffffc001017836 */ /* 0x001fe20000000000 */
[----:B------:R-:W0:Y:S05]  /*0050*/  S2R R5, SR_TID.Y ;  /* 0x0000000000057919 */ /* 0x000e2a0000002200 */
[----:B------:R-:W1:Y:S01]  /*0060*/  LDC R0, c[0x0][0x360] ;  /* 0x0000d800ff007b82 */ /* 0x000e620000000800 */
[----:B------:R-:W0:Y:S07]  /*0070*/  LDCU UR6, c[0x0][0x364] ;  /* 0x00006c80ff0677ac */ /* 0x000e2e0008000800 */
[----:B------:R-:W3:Y:S08]  /*0080*/  S2UR UR5, SR_CTAID.Y ;  /* 0x00000000000579c3 */ /* 0x000ef00000002600 */
[----:B------:R-:W3:Y:S01]  /*0090*/  LDC R7, c[0x0][0x374] ;  /* 0x0000dd00ff077b82 */ /* 0x000ee20000000800 */
[----:B-1----:R-:W-:-:S04]  /*00a0*/  IMAD R0, R0, UR4, R3 ;  /* 0x0000000400007c24 */ /* 0x002fc8000f8e0203 */
[----:B---3--:R-:W-:-:S04]  /*00b0*/  IMAD R0, R0, R7, UR5 ;  /* 0x0000000500007e24 */ /* 0x008fc8000f8e0207 */
[----:B0-----:R-:W-:-:S05]  /*00c0*/  IMAD R2, R0, UR6, R5 ;  /* 0x0000000600027c24 */ /* 0x001fca000f8e0205 */
[----:B--2---:R-:W-:Y:S02]  /*00d0*/  ISETP.GE.U32.AND P0, PT, R2, UR8, PT ;  /* 0x0000000802007c0c */ /* 0x004fe4000bf06070 */
[----:B------:R-:W-:-:S04]  /*00e0*/  SHF.R.S32.HI R0, RZ, 0x1f, R2 ;  /* 0x0000001fff007819 */ /* 0x000fc80000011402 */
[----:B------:R-:W-:-:S13]  /*00f0*/  ISETP.GE.AND.EX P0, PT, R0, UR9, PT, P0 ;  /* 0x0000000900007c0c */ /* 0x000fda000bf06300 */
[----:B------:R-:W-:Y:S05]  /*0100*/  @P0 EXIT ;  /* 0x000000000000094d */ /* 0x000fea0003800000 */
[----:B------:R0:W-:Y:S01]  /*0110*/  STL.128 [R1], RZ ;  /* 0x000000ff01007387 */ /* 0x0001e20000100c00 */
[----:B------:R-:W-:Y:S01]  /*0120*/  ISETP.NE.AND P0, PT, R2, RZ, PT ;  /* 0x000000ff0200720c */ /* 0x000fe20003f05270 */
[----:B------:R-:W1:Y:S01]  /*0130*/  LDCU UR6, c[0x0][0x38c] ;  /* 0x00007180ff0677ac */ /* 0x000e620008000800 */
[----:B------:R-:W-:Y:S01]  /*0140*/  BSSY.RECONVERGENT B0, `(.L_x_0) ;  /* 0x0000035000007945 */ /* 0x000fe20003800200 */
[----:B------:R0:W-:Y:S01]  /*0150*/  STL.128 [R1+0x10], RZ ;  /* 0x000010ff01007387 */ /* 0x0001e20000100c00 */
[----:B------:R-:W2:Y:S03]  /*0160*/  LDCU UR7, c[0x0][0x388] ;  /* 0x00007100ff0777ac */ /* 0x000ea60008000800 */
[----:B------:R0:W-:Y:S01]  /*0170*/  STL.128 [R1+0x20], RZ ;  /* 0x000020ff01007387 */ /* 0x0001e20000100c00 */
[----:B------:R-:W3:Y:S03]  /*0180*/  LDCU.64 UR10, c[0x0][0x388] ;  /* 0x00007100ff0a77ac */ /* 0x000ee60008000a00 */
[----:B------:R0:W-:Y:S02]  /*0190*/  STL.128 [R1+0x30], RZ ;  /* 0x000030ff01007387 */ /* 0x0001e40000100c00 */
[----:B------:R-:W-:Y:S05]  /*01a0*/  @!P0 BRA `(.L_x_1) ;  /* 0x0000000000b88947 */ /* 0x000fea0003800000 */
[----:B------:R-:W-:-:S07]  /*01b0*/  IMAD.MOV.U32 R0, RZ, RZ, RZ ;  /* 0x000000ffff007224 */ /* 0x000fce00078e00ff */
.L_x_5:
[----:B----4-:R-:W-:Y:S01]  /*01c0*/  SHF.R.S32.HI R3, RZ, 0x1f, R2 ;  /* 0x0000001fff037819 */ /* 0x010fe20000011402 */
[----:B------:R-:W-:Y:S03]  /*01d0*/  BSSY.RECONVERGENT B1, `(.L_x_2) ;  /* 0x0000024000017945 */ /* 0x000fe60003800200 */
[----:B-1----:R-:W-:-:S04]  /*01e0*/  LOP3.LUT R4, R3, UR6, RZ, 0xfc, !PT ;  /* 0x0000000603047c12 */ /* 0x002fc8000f8efcff */
[----:B------:R-:W-:-:S13]  /*01f0*/  ISETP.NE.U32.AND P0, PT, R4, RZ, PT ;  /* 0x000000ff0400720c */ /* 0x000fda0003f05070 */
[----:B------:R-:W-:Y:S05]  /*0200*/  @P0 BRA `(.L_x_3) ;  /* 0x00000000005c0947 */ /* 0x000fea0003800000 */
[----:B--2---:R-:W1:Y:S01]  /*0210*/  I2F.U32.RP R3, UR7 ;  /* 0x0000000700037d06 */ /* 0x004e620008209000 */
[----:B------:R-:W-:-:S07]  /*0220*/  ISETP.NE.U32.AND P2, PT, RZ, UR7, PT ;  /* 0x00000007ff007c0c */ /* 0x000fce000bf45070 */
[----:B-1----:R-:W1:Y:S02]  /*0230*/  MUFU.RCP R3, R3 ;  /* 0x0000000300037308 */ /* 0x002e640000001000 */
[----:B-1----:R-:W-:-:S06]  /*0240*/  VIADD R4, R3, 0xffffffe ;  /* 0x0ffffffe03047836 */ /* 0x002fcc0000000000 */
[----:B------:R1:W2:Y:S02]  /*0250*/  F2I.FTZ.U32.TRUNC.NTZ R5, R4 ;  /* 0x0000000400057305 */ /* 0x0002a4000021f000 */
[----:B-1----:R-:W-:Y:S02]  /*0260*/  IMAD.MOV.U32 R4, RZ, RZ, RZ ;  /* 0x000000ffff047224 */ /* 0x002fe400078e00ff */
[----:B--2---:R-:W-:-:S04]  /*0270*/  IMAD.MOV R7, RZ, RZ, -R5 ;  /* 0x000000ffff077224 */ /* 0x004fc800078e0a05 */
[----:B------:R-:W-:-:S04]  /*0280*/  IMAD R7, R7, UR7, RZ ;  /* 0x0000000707077c24 */ /* 0x000fc8000f8e02ff */
[----:B------:R-:W-:-:S06]  /*0290*/  IMAD.HI.U32 R5, R5, R7, R4 ;  /* 0x0000000705057227 */ /* 0x000fcc00078e0004 */
[----:B------:R-:W-:-:S04]  /*02a0*/  IMAD.HI.U32 R5, R5, R2, RZ ;  /* 0x0000000205057227 */ /* 0x000fc800078e00ff */
[----:B------:R-:W-:-:S04]  /*02b0*/  IMAD.MOV R7, RZ, RZ, -R5 ;  /* 0x000000ffff077224 */ /* 0x000fc800078e0a05 */
[----:B------:R-:W-:Y:S02]  /*02c0*/  IMAD R6, R7, UR7, R2 ;  /* 0x0000000707067c24 */ /* 0x000fe4000f8e0202 */
[----:B------:R-:W-:-:S03]  /*02d0*/  IMAD.MOV.U32 R7, RZ, RZ, RZ ;  /* 0x000000ffff077224 */ /* 0x000fc600078e00ff */
[----:B------:R-:W-:-:S13]  /*02e0*/  ISETP.GE.U32.AND P0, PT, R6, UR7, PT ;  /* 0x0000000706007c0c */ /* 0x000fda000bf06070 */
[----:B------:R-:W-:Y:S02]  /*02f0*/  @P0 VIADD R6, R6, -UR7 ;  /* 0x8000000706060c36 */ /* 0x000fe40008000000 */
[----:B------:R-:W-:-:S03]  /*0300*/  @P0 VIADD R5, R5, 0x1 ;  /* 0x0000000105050836 */ /* 0x000fc60000000000 */
[----:B------:R-:W-:-:S13]  /*0310*/  ISETP.GE.U32.AND P1, PT, R6, UR7, PT ;  /* 0x0000000706007c0c */ /* 0x000fda000bf26070 */
[----:B------:R-:W-:Y:S01]  /*0320*/  @P1 VIADD R5, R5, 0x1 ;  /* 0x0000000105051836 */ /* 0x000fe20000000000 */
[----:B------:R-:W-:-:S05]  /*0330*/  @!P2 LOP3.LUT R5, RZ, UR7, RZ, 0x33, !PT ;  /* 0x00000007ff05ac12 */ /* 0x000fca000f8e33ff */
[--C-:B------:R-:W-:Y:S02]  /*0340*/  IMAD.MOV R3, RZ, RZ, -R5.reuse ;  /* 0x000000ffff037224 */ /* 0x100fe400078e0a05 */
[----:B------:R-:W-:Y:S02]  /*0350*/  IMAD.MOV.U32 R6, RZ, RZ, R5 ;  /* 0x000000ffff067224 */ /* 0x000fe400078e0005 */
[----:B------:R-:W-:Y:S01]  /*0360*/  IMAD R4, R3, UR7, R2 ;  /* 0x0000000703047c24 */ /* 0x000fe2000f8e0202 */
[----:B------:R-:W-:Y:S06]  /*0370*/  BRA `(.L_x_4) ;  /* 0x0000000000247947 */ /* 0x000fec0003800000 */
.L_x_3:
[----:B------:R-:W-:-:S07]  /*0380*/  MOV R4, 0x3a0 ;  /* 0x000003a000047802 */ /* 0x000fce0000000f00 */
[----:B0-23--:R-:W-:Y:S05]  /*0390*/  CALL.REL.NOINC `($__internal_0_$__cuda_sm20_div_s64) ;  /* 0x0000000c00707944 */ /* 0x00dfea0003c00000 */
[----:B------:R-:W-:-:S05]  /*03a0*/  IADD3 R5, P0, PT, RZ, -R6, RZ ;  /* 0x80000006ff057210 */ /* 0x000fca0007f1e0ff */
[----:B------:R-:W-:Y:S02]  /*03b0*/  IMAD.X R4, RZ, RZ, ~R7, P0 ;  /* 0x000000ffff047224 */ /* 0x000fe400000e0e07 */
[----:B------:R-:W-:-:S04]  /*03c0*/  IMAD.WIDE.U32 R2, R5, UR10, R2 ;  /* 0x0000000a05027c25 */ /* 0x000fc8000f8e0002 */
[----:B------:R-:W-:-:S04]  /*03d0*/  IMAD R4, R4, UR10, RZ ;  /* 0x0000000a04047c24 */ /* 0x000fc8000f8e02ff */
[----:B------:R-:W-:Y:S02]  /*03e0*/  IMAD R7, R5, UR11, R4 ;  /* 0x0000000b05077c24 */ /* 0x000fe4000f8e0204 */
[----:B------:R-:W-:Y:S02]  /*03f0*/  IMAD.MOV.U32 R4, RZ, RZ, R2 ;  /* 0x000000ffff047224 */ /* 0x000fe400078e0002 */
[----:B------:R-:W-:-:S07]  /*0400*/  IMAD.IADD R7, R3, 0x1, R7 ;  /* 0x0000000103077824 */ /* 0x000fce00078e0207 */
.L_x_4:
[----:B---3--:R-:W-:Y:S05]  /*0410*/  BSYNC.RECONVERGENT B1 ;  /* 0x0000000000017941 */ /* 0x008fea0003800200 */
.L_x_2:
[----:B------:R-:W-:Y:S01]  /*0420*/  IMAD.U32 R3, R0, 0x8, R1 ;  /* 0x0000000800037824 */ /* 0x000fe200078e0001 */
[----:B------:R-:W-:Y:S01]  /*0430*/  ISETP.NE.AND P0, PT, R6, RZ, PT ;  /* 0x000000ff0600720c */ /* 0x000fe20003f05270 */
[----:B------:R-:W-:Y:S02]  /*0440*/  IMAD.MOV.U32 R5, RZ, RZ, R7 ;  /* 0x000000ffff057224 */ /* 0x000fe400078e0007 */
[----:B------:R-:W-:Y:S02]  /*0450*/  IMAD.MOV.U32 R2, RZ, RZ, R6 ;  /* 0x000000ffff027224 */ /* 0x000fe400078e0006 */
[----:B------:R-:W-:Y:S01]  /*0460*/  VIADD R0, R0, 0x1 ;  /* 0x0000000100007836 */ /* 0x000fe20000000000 */
[----:B------:R4:W-:Y:S07]  /*0470*/  STL.64 [R3], R4 ;  /* 0x0000000403007387 */ /* 0x0009ee0000100a00 */
[----:B------:R-:W-:Y:S05]  /*0480*/  @P0 BRA `(.L_x_5) ;  /* 0xfffffffc004c0947 */ /* 0x000fea000383ffff */
.L_x_1:
[----:B-123--:R-:W-:Y:S05]  /*0490*/  BSYNC.RECONVERGENT B0 ;  /* 0x0000000000007941 */ /* 0x00efea0003800200 */
.L_x_0:
[----:B------:R-:W1:Y:S01]  /*04a0*/  LDCU.64 UR6, c[0x0][0x390] ;  /* 0x00007200ff0677ac */ /* 0x000e620008000a00 */
[----:B------:R-:W-:Y:S01]  /*04b0*/  CS2R R24, SRZ ;  /* 0x0000000000187805 */ /* 0x000fe2000001ff00 */
[----:B-1----:R-:W-:-:S04]  /*04c0*/  UISETP.GE.U32.AND UP0, UPT, UR6, 0x1, UPT ;  /* 0x000000010600788c */ /* 0x002fc8000bf06070 */
[----:B------:R-:W-:-:S09]  /*04d0*/  UISETP.GE.AND.EX UP0, UPT, UR7, URZ, UPT, UP0 ;  /* 0x000000ff0700728c */ /* 0x000fd2000bf06300 */
[----:B------:R-:W-:Y:S05]  /*04e0*/  BRA.U !UP0, `(.L_x_6) ;  /* 0x0000000908d47547 */ /* 0x000fea000b800000 */
[----:B------:R-:W-:Y:S01]  /*04f0*/  UISETP.GE.U32.AND UP1, UPT, UR6, 0x10, UPT ;  /* 0x000000100600788c */ /* 0x000fe2000bf26070 */
[----:B------:R-:W-:Y:S01]  /*0500*/  IMAD.MOV.U32 R0, RZ, RZ, RZ ;  /* 0x000000ffff007224 */ /* 0x000fe200078e00ff */
[----:B------:R-:W-:Y:S01]  /*0510*/  ULOP3.LUT UR8, UR6, 0xf, URZ, 0xc0, !UPT ;  /* 0x0000000f06087892 */ /* 0x000fe2000f8ec0ff */
[----:B------:R-:W-:Y:S01]  /*0520*/  CS2R R24, SRZ ;  /* 0x0000000000187805 */ /* 0x000fe2000001ff00 */
[----:B------:R-:W-:Y:S02]  /*0530*/  UISETP.GE.U32.AND.EX UP1, UPT, UR7, URZ, UPT, UP1 ;  /* 0x000000ff0700728c */ /* 0x000fe4000bf26110 */
[----:B------:R-:W-:-:S04]  /*0540*/  UISETP.NE.U32.AND UP0, UPT, UR8, URZ, UPT ;  /* 0x000000ff0800728c */ /* 0x000fc8000bf05070 */
[----:B------:R-:W-:-:S03]  /*0550*/  UISETP.NE.AND.EX UP0, UPT, URZ, URZ, UPT, UP0 ;  /* 0x000000ffff00728c */ /* 0x000fc6000bf05300 */
[----:B------:R-:W-:Y:S08]  /*0560*/  BRA.U !UP1, `(.L_x_7) ;  /* 0x0000000509507547 */ /* 0x000ff0000b800000 */
[----:B------:R-:W-:Y:S01]  /*0570*/  ULOP3.LUT UR5, UR6, 0xfffffff0, URZ, 0xc0, !UPT ;  /* 0xfffffff006057892 */ /* 0x000fe2000f8ec0ff */
[----:B------:R-:W-:Y:S01]  /*0580*/  VIADD R2, R1, 0x40 ;  /* 0x0000004001027836 */ /* 0x000fe20000000000 */
[----:B------:R-:W-:Y:S01]  /*0590*/  CS2R R24, SRZ ;  /* 0x0000000000187805 */ /* 0x000fe2000001ff00 */
[----:B------:R-:W1:Y:S03]  /*05a0*/  LDCU.64 UR10, c[0x0][0x3a0] ;  /* 0x00007400ff0a77ac */ /* 0x000e660008000a00 */
[----:B------:R-:W-:Y:S01]  /*05b0*/  IMAD.U32 R0, RZ, RZ, UR5 ;  /* 0x00000005ff007e24 */ /* 0x000fe2000f8e00ff */
[----:B------:R-:W-:-:S12]  /*05c0*/  ULOP3.LUT UR4, UR7, 0x7fffffff, URZ, 0xc0, !UPT ;  /* 0x7fffffff07047892 */ /* 0x000fd8000f8ec0ff */
.L_x_8:
[----:B------:R-:W1:Y:S04]  /*05d0*/  LDL.128 R8, [R2+-0x40] ;  /* 0xffffc00002087983 */ /* 0x000e680000100c00 */
[----:B----4-:R-:W2:Y:S04]  /*05e0*/  LDL.128 R4, [R2+-0x30] ;  /* 0xffffd00002047983 */ /* 0x010ea80000100c00 */
[----:B------:R-:W3:Y:S04]  /*05f0*/  LDL.128 R16, [R2+-0x20] ;  /* 0xffffe00002107983 */ /* 0x000ee80000100c00 */
[----:B------:R-:W4:Y:S04]  /*0600*/  LDL.128 R20, [R2+-0x10] ;  /* 0xfffff00002147983 */ /* 0x000f280000100c00 */
[----:B------:R-:W5:Y:S01]  /*0610*/  LDL.128 R12, [R2] ;  /* 0x00000000020c7983 */ /* 0x000f620000100c00 */
[----:B-1----:R-:W-:-:S04]  /*0620*/  IADD3 R26, P0, PT, R8, -UR10, RZ ;  /* 0x8000000a081a7c10 */ /* 0x002fc8000ff1e0ff */
[----:B------:R-:W-:Y:S02]  /*0630*/  IADD3.X R27, PT, PT, R9, ~UR11, RZ, P0, !PT ;  /* 0x8000000b091b7c10 */ /* 0x000fe400087fe4ff */
[----:B------:R-:W-:-:S04]  /*0640*/  IADD3 R8, P0, PT, R10, -UR10, RZ ;  /* 0x8000000a0a087c10 */ /* 0x000fc8000ff1e0ff */
[----:B------:R-:W1:Y:S01]  /*0650*/  I2F.F64.S64 R26, R26 ;  /* 0x0000001a001a7312 */ /* 0x000e620000301c00 */
[----:B------:R-:W-:Y:S02]  /*0660*/  IADD3.X R9, PT, PT, R11, ~UR11, RZ, P0, !PT ;  /* 0x8000000b0b097c10 */ /* 0x000fe400087fe4ff */
[----:B--2---:R-:W-:-:S05]  /*0670*/  IADD3 R4, P0, PT, R4, -UR10, RZ ;  /* 0x8000000a04047c10 */ /* 0x004fca000ff1e0ff */
[----:B------:R-:W2:Y:S01]  /*0680*/  I2F.F64.S64 R8, R8 ;  /* 0x0000000800087312 */ /* 0x000ea20000301c00 */
[----:B------:R-:W-:Y:S02]  /*0690*/  IADD3.X R5, PT, PT, R5, ~UR11, RZ, P0, !PT ;  /* 0x8000000b05057c10 */ /* 0x000fe400087fe4ff */
[----:B------:R-:W-:Y:S01]  /*06a0*/  IADD3 R28, P0, PT, R6, -UR10, RZ ;  /* 0x8000000a061c7c10 */ /* 0x000fe2000ff1e0ff */
[----:B-1----:R-:W-:-:S04]  /*06b0*/  DFMA R24, R26, R26, R24 ;  /* 0x0000001a1a18722b */ /* 0x002fc80000000018 */
[----:B------:R-:W1:Y:S01]  /*06c0*/  I2F.F64.S64 R4, R4 ;  /* 0x0000000400047312 */ /* 0x000e620000301c00 */
[----:B------:R-:W-:-:S03]  /*06d0*/  IADD3.X R29, PT, PT, R7, ~UR11, RZ, P0, !PT ;  /* 0x8000000b071d7c10 */ /* 0x000fc600087fe4ff */
[----:B--2---:R-:W-:Y:S01]  /*06e0*/  DFMA R6, R8, R8, R24 ;  /* 0x000000080806722b */ /* 0x004fe20000000018 */
[----:B------:R-:W2:Y:S03]  /*06f0*/  LDL.128 R8, [R2+0x10] ;  /* 0x0000100002087983 */ /* 0x000ea60000100c00 */
[----:B------:R-:W0:Y:S01]  /*0700*/  I2F.F64.S64 R28, R28 ;  /* 0x0000001c001c7312 */ /* 0x000e220000301c00 */
[----:B---3--:R-:W-:-:S03]  /*0710*/  IADD3 R24, P0, PT, R16, -UR10, RZ ;  /* 0x8000000a10187c10 */ /* 0x008fc6000ff1e0ff */
[----:B-1----:R-:W-:Y:S01]  /*0720*/  DFMA R6, R4, R4, R6 ;  /* 0x000000040406722b */ /* 0x002fe20000000006 */
[----:B------:R-:W-:-:S06]  /*0730*/  IADD3.X R25, PT, PT, R17, ~UR11, RZ, P0, !PT ;  /* 0x8000000b11197c10 */ /* 0x000fcc00087fe4ff */
[----:B------:R-:W1:Y:S01]  /*0740*/  I2F.F64.S64 R24, R24 ;  /* 0x0000001800187312 */ /* 0x000e620000301c00 */
[----:B0-----:R-:W-:Y:S02]  /*0750*/  DFMA R16, R28, R28, R6 ;  /* 0x0000001c1c10722b */ /* 0x001fe40000000006 */
[----:B------:R-:W3:Y:S01]  /*0760*/  LDL.128 R4, [R2+0x20] ;  /* 0x0000200002047983 */ /* 0x000ee20000100c00 */
[----:B------:R-:W-:-:S04]  /*0770*/  IADD3 R26, P0, PT, R18, -UR10, RZ ;  /* 0x8000000a121a7c10 */ /* 0x000fc8000ff1e0ff */
[----:B------:R-:W-:Y:S01]  /*0780*/  IADD3.X R27, PT, PT, R19, ~UR11, RZ, P0, !PT ;  /* 0x8000000b131b7c10 */ /* 0x000fe200087fe4ff */
[----:B-1----:R-:W-:Y:S02]  /*0790*/  DFMA R24, R24, R24, R16 ;  /* 0x000000181818722b */ /* 0x002fe40000000010 */
[----:B------:R0:W3:Y:S01]  /*07a0*/  LDL.128 R16, [R2+0x30] ;  /* 0x0000300002107983 */ /* 0x0000e20000100c00 */
[----:B----4-:R-:W-:Y:S02]  /*07b0*/  IADD3 R20, P1, PT, R20, -UR10, RZ ;  /* 0x8000000a14147c10 */ /* 0x010fe4000ff3e0ff */
[----:B------:R-:W1:Y:S02]  /*07c0*/  I2F.F64.S64 R26, R26 ;  /* 0x0000001a001a7312 */ /* 0x000e640000301c00 */
[----:B------:R-:W-:Y:S02]  /*07d0*/  IADD3.X R21, PT, PT, R21, ~UR11, RZ, P1, !PT ;  /* 0x8000000b15157c10 */ /* 0x000fe40008ffe4ff */
[----:B------:R-:W-:-:S04]  /*07e0*/  IADD3 R22, P2, PT, R22, -UR10, RZ ;  /* 0x8000000a16167c10 */ /* 0x000fc8000ff5e0ff */
[----:B------:R-:W4:Y:S01]  /*07f0*/  I2F.F64.S64 R20, R20 ;  /* 0x0000001400147312 */ /* 0x000f220000301c00 */
[----:B------:R-:W-:Y:S02]  /*0800*/  IADD3.X R23, PT, PT, R23, ~UR11, RZ, P2, !PT ;  /* 0x8000000b17177c10 */ /* 0x000fe400097fe4ff */
[----:B-----5:R-:W-:Y:S01]  /*0810*/  IADD3 R12, P0, PT, R12, -UR10, RZ ;  /* 0x8000000a0c0c7c10 */ /* 0x020fe2000ff1e0ff */
[----:B-1----:R-:W-:-:S04]  /*0820*/  DFMA R24, R26, R26, R24 ;  /* 0x0000001a1a18722b */ /* 0x002fc80000000018 */
[----:B------:R-:W1:Y:S01]  /*0830*/  I2F.F64.S64 R22, R22 ;  /* 0x0000001600167312 */ /* 0x000e620000301c00 */
[----:B------:R-:W-:Y:S02]  /*0840*/  IADD3.X R13, PT, PT, R13, ~UR11, RZ, P0, !PT ;  /* 0x8000000b0d0d7c10 */ /* 0x000fe400087fe4ff */
[----:B------:R-:W-:Y:S01]  /*0850*/  IADD3 R14, P0, PT, R14, -UR10, RZ ;  /* 0x8000000a0e0e7c10 */ /* 0x000fe2000ff1e0ff */
[----:B----4-:R-:W-:-:S04]  /*0860*/  DFMA R24, R20, R20, R24 ;  /* 0x000000141418722b */ /* 0x010fc80000000018 */
[----:B------:R-:W4:Y:S01]  /*0870*/  I2F.F64.S64 R12, R12 ;  /* 0x0000000c000c7312 */ /* 0x000f220000301c00 */
[----:B------:R-:W-:-:S03]  /*0880*/  IADD3.X R15, PT, PT, R15, ~UR11, RZ, P0, !PT ;  /* 0x8000000b0f0f7c10 */ /* 0x000fc600087fe4ff */
[----:B-1----:R-:W-:-:S04]  /*0890*/  DFMA R24, R22, R22, R24 ;  /* 0x000000161618722b */ /* 0x002fc80000000018 */
[----:B------:R-:W1:Y:S04]  /*08a0*/  I2F.F64.S64 R14, R14 ;  /* 0x0000000e000e7312 */ /* 0x000e680000301c00 */
[----:B----4-:R-:W-:-:S08]  /*08b0*/  DFMA R24, R12, R12, R24 ;  /* 0x0000000c0c18722b */ /* 0x010fd00000000018 */
[----:B-1----:R-:W-:Y:S01]  /*08c0*/  DFMA R24, R14, R14, R24 ;  /* 0x0000000e0e18722b */ /* 0x002fe20000000018 */
[----:B------:R-:W-:-:S04]  /*08d0*/  UIADD3 UR5, UP1, UPT, UR5, -0x10, URZ ;  /* 0xfffffff005057890 */ /* 0x000fc8000ff3e0ff */
[----:B------:R-:W-:Y:S02]  /*08e0*/  UIADD3.X UR4, UPT, UPT, UR4, -0x1, URZ, UP1, !UPT ;  /* 0xffffffff04047890 */ /* 0x000fe40008ffe4ff */
[----:B------:R-:W-:-:S04]  /*08f0*/  UISETP.NE.U32.AND UP1, UPT, UR5, URZ, UPT ;  /* 0x000000ff0500728c */ /* 0x000fc8000bf25070 */
[----:B------:R-:W-:Y:S01]  /*0900*/  UISETP.NE.AND.EX UP1, UPT, UR4, URZ, UPT, UP1 ;  /* 0x000000ff0400728c */ /* 0x000fe2000bf25310 */
[----:B0-----:R-:W-:Y:S01]  /*0910*/  VIADD R2, R2, 0x80 ;  /* 0x0000008002027836 */ /* 0x001fe20000000000 */
[----:B--2---:R-:W-:-:S04]  /*0920*/  IADD3 R8, P0, PT, R8, -UR10, RZ ;  /* 0x8000000a08087c10 */ /* 0x004fc8000ff1e0ff */
[----:B------:R-:W-:Y:S02]  /*0930*/  IADD3.X R9, PT, PT, R9, ~UR11, RZ, P0, !PT ;  /* 0x8000000b09097c10 */ /* 0x000fe400087fe4ff */
[----:B------:R-:W-:-:S04]  /*0940*/  IADD3 R10, P0, PT, R10, -UR10, RZ ;  /* 0x8000000a0a0a7c10 */ /* 0x000fc8000ff1e0ff */
[----:B------:R-:W0:Y:S01]  /*0950*/  I2F.F64.S64 R8, R8 ;  /* 0x0000000800087312 */ /* 0x000e220000301c00 */
[----:B------:R-:W-:Y:S02]  /*0960*/  IADD3.X R11, PT, PT, R11, ~UR11, RZ, P0, !PT ;  /* 0x8000000b0b0b7c10 */ /* 0x000fe400087fe4ff */
[----:B---3--:R-:W-:-:S05]  /*0970*/  IADD3 R12, P0, PT, R4, -UR10, RZ ;  /* 0x8000000a040c7c10 */ /* 0x008fca000ff1e0ff */
[----:B------:R-:W1:Y:S01]  /*0980*/  I2F.F64.S64 R10, R10 ;  /* 0x0000000a000a7312 */ /* 0x000e620000301c00 */
[----:B------:R-:W-:Y:S02]  /*0990*/  IADD3.X R13, PT, PT, R5, ~UR11, RZ, P0, !PT ;  /* 0x8000000b050d7c10 */ /* 0x000fe400087fe4ff */
[----:B------:R-:W-:Y:S01]  /*09a0*/  IADD3 R14, P0, PT, R6, -UR10, RZ ;  /* 0x8000000a060e7c10 */ /* 0x000fe2000ff1e0ff */
[----:B0-----:R-:W-:-:S04]  /*09b0*/  DFMA R24, R8, R8, R24 ;  /* 0x000000080818722b */ /* 0x001fc80000000018 */
[----:B------:R-:W0:Y:S01]  /*09c0*/  I2F.F64.S64 R4, R12 ;  /* 0x0000000c00047312 */ /* 0x000e220000301c00 */
[----:B------:R-:W-:Y:S02]  /*09d0*/  IADD3.X R15, PT, PT, R7, ~UR11, RZ, P0, !PT ;  /* 0x8000000b070f7c10 */ /* 0x000fe400087fe4ff */
[----:B------:R-:W-:Y:S01]  /*09e0*/  IADD3 R8, P0, PT, R16, -UR10, RZ ;  /* 0x8000000a10087c10 */ /* 0x000fe2000ff1e0ff */
[----:B-1----:R-:W-:-:S04]  /*09f0*/  DFMA R24, R10, R10, R24 ;  /* 0x0000000a0a18722b */ /* 0x002fc80000000018 */
[----:B------:R-:W1:Y:S01]  /*0a00*/  I2F.F64.S64 R6, R14 ;  /* 0x0000000e00067312 */ /* 0x000e620000301c00 */
[----:B------:R-:W-:Y:S02]  /*0a10*/  IADD3.X R9, PT, PT, R17, ~UR11, RZ, P0, !PT ;  /* 0x8000000b11097c10 */ /* 0x000fe400087fe4ff */
[----:B------:R-:W-:Y:S01]  /*0a20*/  IADD3 R16, P0, PT, R18, -UR10, RZ ;  /* 0x8000000a12107c10 */ /* 0x000fe2000ff1e0ff */
[----:B0-----:R-:W-:-:S04]  /*0a30*/  DFMA R24, R4, R4, R24 ;  /* 0x000000040418722b */ /* 0x001fc80000000018 */
[----:B------:R-:W0:Y:S01]  /*0a40*/  I2F.F64.S64 R4, R8 ;  /* 0x0000000800047312 */ /* 0x000e220000301c00 */
[----:B------:R-:W-:-:S03]  /*0a50*/  IADD3.X R17, PT, PT, R19, ~UR11, RZ, P0, !PT ;  /* 0x8000000b13117c10 */ /* 0x000fc600087fe4ff */
[----:B-1----:R-:W-:-:S04]  /*0a60*/  DFMA R24, R6, R6, R24 ;  /* 0x000000060618722b */ /* 0x002fc80000000018 */
[----:B------:R-:W1:Y:S04]  /*0a70*/  I2F.F64.S64 R6, R16 ;  /* 0x0000001000067312 */ /* 0x000e680000301c00 */
[----:B0-----:R-:W-:-:S08]  /*0a80*/  DFMA R24, R4, R4, R24 ;  /* 0x000000040418722b */ /* 0x001fd00000000018 */
[----:B-1----:R-:W-:Y:S01]  /*0a90*/  DFMA R24, R6, R6, R24 ;  /* 0x000000060618722b */ /* 0x002fe20000000018 */
[----:B------:R-:W-:Y:S10]  /*0aa0*/  BRA.U UP1, `(.L_x_8) ;  /* 0xfffffff901c87547 */ /* 0x000ff4000b83ffff */
.L_x_7:
[----:B------:R-:W-:Y:S05]  /*0ab0*/  BRA.U !UP0, `(.L_x_6) ;  /* 0x0000000508607547 */ /* 0x000fea000b800000 */
[----:B------:R-:W-:Y:S02]  /*0ac0*/  UISETP.GE.U32.AND UP1, UPT, UR8, 0x8, UPT ;  /* 0x000000080800788c */ /* 0x000fe4000bf26070 */
[----:B------:R-:W-:Y:S02]  /*0ad0*/  ULOP3.LUT UR4, UR6, 0x7, URZ, 0xc0, !UPT ;  /* 0x0000000706047892 */ /* 0x000fe4000f8ec0ff */
[----:B------:R-:W-:Y:S02]  /*0ae0*/  UISETP.GE.U32.AND.EX UP1, UPT, URZ, URZ, UPT, UP1 ;  /* 0x000000ffff00728c */ /* 0x000fe4000bf26110 */
[----:B------:R-:W-:-:S04]  /*0af0*/  UISETP.NE.U32.AND UP0, UPT, UR4, URZ, UPT ;  /* 0x000000ff0400728c */ /* 0x000fc8000bf05070 */
[----:B------:R-:W-:-:S03]  /*0b00*/  UISETP.NE.AND.EX UP0, UPT, URZ, URZ, UPT, UP0 ;  /* 0x000000ffff00728c */ /* 0x000fc6000bf05300 */
[----:B------:R-:W-:Y:S08]  /*0b10*/  BRA.U !UP1, `(.L_x_9) ;  /* 0x00000001099c7547 */ /* 0x000ff0000b800000 */
[C---:B------:R-:W-:Y:S01]  /*0b20*/  IMAD.U32 R22, R0.reuse, 0x8, R1 ;  /* 0x0000000800167824 */ /* 0x040fe200078e0001 */
[----:B------:R-:W1:Y:S04]  /*0b30*/  LDCU.64 UR8, c[0x0][0x3a0] ;  /* 0x00007400ff0877ac */ /* 0x000e680008000a00 */
[----:B------:R-:W1:Y:S04]  /*0b40*/  LDL.128 R16, [R22] ;  /* 0x0000000016107983 */ /* 0x000e680000100c00 */
[----:B------:R-:W2:Y:S04]  /*0b50*/  LDL.128 R12, [R22+0x10] ;  /* 0x00001000160c7983 */ /* 0x000ea80000100c00 */
[----:B------:R-:W3:Y:S04]  /*0b60*/  LDL.128 R8, [R22+0x20] ;  /* 0x0000200016087983 */ /* 0x000ee80000100c00 */
[----:B----4-:R-:W4:Y:S01]  /*0b70*/  LDL.128 R4, [R22+0x30] ;  /* 0x0000300016047983 */ /* 0x010f220000100c00 */
[----:B------:R-:W-:Y:S01]  /*0b80*/  VIADD R0, R0, 0x8 ;  /* 0x0000000800007836 */ /* 0x000fe20000000000 */
[----:B-1----:R-:W-:-:S04]  /*0b90*/  IADD3 R20, P0, PT, R16, -UR8, RZ ;  /* 0x8000000810147c10 */ /* 0x002fc8000ff1e0ff */
[----:B------:R-:W-:Y:S02]  /*0ba0*/  IADD3.X R21, PT, PT, R17, ~UR9, RZ, P0, !PT ;  /* 0x8000000911157c10 */ /* 0x000fe400087fe4ff */
[----:B------:R-:W-:Y:S02]  /*0bb0*/  IADD3 R16, P0, PT, R18, -UR8, RZ ;  /* 0x8000000812107c10 */ /* 0x000fe4000ff1e0ff */
[----:B------:R-:W1:Y:S02]  /*0bc0*/  I2F.F64.S64 R2, R20 ;  /* 0x0000001400027312 */ /* 0x000e640000301c00 */
[----:B------:R-:W-:Y:S02]  /*0bd0*/  IADD3.X R17, PT, PT, R19, ~UR9, RZ, P0, !PT ;  /* 0x8000000913117c10 */ /* 0x000fe400087fe4ff */
[----:B--2---:R-:W-:-:S04]  /*0be0*/  IADD3 R12, P0, PT, R12, -UR8, RZ ;  /* 0x800000080c0c7c10 */ /* 0x004fc8000ff1e0ff */
[----:B------:R-:W2:Y:S01]  /*0bf0*/  I2F.F64.S64 R16, R16 ;  /* 0x0000001000107312 */ /* 0x000ea20000301c00 */
[----:B------:R-:W-:Y:S02]  /*0c00*/  IADD3.X R13, PT, PT, R13, ~UR9, RZ, P0, !PT ;  /* 0x800000090d0d7c10 */ /* 0x000fe400087fe4ff */
[----:B------:R-:W-:Y:S01]  /*0c10*/  IADD3 R14, P0, PT, R14, -UR8, RZ ;  /* 0x800000080e0e7c10 */ /* 0x000fe2000ff1e0ff */
[----:B-1----:R-:W-:-:S04]  /*0c20*/  DFMA R2, R2, R2, R24 ;  /* 0x000000020202722b */ /* 0x002fc80000000018 */
[----:B------:R-:W1:Y:S01]  /*0c30*/  I2F.F64.S64 R12, R12 ;  /* 0x0000000c000c7312 */ /* 0x000e620000301c00 */
[----:B------:R-:W-:Y:S02]  /*0c40*/  IADD3.X R15, PT, PT, R15, ~UR9, RZ, P0, !PT ;  /* 0x800000090f0f7c10 */ /* 0x000fe400087fe4ff */
[----:B---3--:R-:W-:Y:S01]  /*0c50*/  IADD3 R8, P0, PT, R8, -UR8, RZ ;  /* 0x8000000808087c10 */ /* 0x008fe2000ff1e0ff */
[----:B--2---:R-:W-:-:S04]  /*0c60*/  DFMA R2, R16, R16, R2 ;  /* 0x000000101002722b */ /* 0x004fc80000000002 */
[----:B------:R-:W2:Y:S01]  /*0c70*/  I2F.F64.S64 R14, R14 ;  /* 0x0000000e000e7312 */ /* 0x000ea20000301c00 */
[----:B------:R-:W-:Y:S02]  /*0c80*/  IADD3.X R9, PT, PT, R9, ~UR9, RZ, P0, !PT ;  /* 0x8000000909097c10 */ /* 0x000fe400087fe4ff */
[----:B------:R-:W-:Y:S01]  /*0c90*/  IADD3 R10, P0, PT, R10, -UR8, RZ ;  /* 0x800000080a0a7c10 */ /* 0x000fe2000ff1e0ff */
[----:B-1----:R-:W-:-:S04]  /*0ca0*/  DFMA R2, R12, R12, R2 ;  /* 0x0000000c0c02722b */ /* 0x002fc80000000002 */
[----:B------:R-:W1:Y:S01]  /*0cb0*/  I2F.F64.S64 R8, R8 ;  /* 0x0000000800087312 */ /* 0x000e620000301c00 */
[----:B------:R-:W-:Y:S02]  /*0cc0*/  IADD3.X R11, PT, PT, R11, ~UR9, RZ, P0, !PT ;  /* 0x800000090b0b7c10 */ /* 0x000fe400087fe4ff */
[----:B----4-:R-:W-:Y:S01]  /*0cd0*/  IADD3 R4, P0, PT, R4, -UR8, RZ ;  /* 0x8000000804047c10 */ /* 0x010fe2000ff1e0ff */
[----:B--2---:R-:W-:-:S04]  /*0ce0*/  DFMA R2, R14, R14, R2 ;  /* 0x0000000e0e02722b */ /* 0x004fc80000000002 */
[----:B------:R-:W2:Y:S01]  /*0cf0*/  I2F.F64.S64 R10, R10 ;  /* 0x0000000a000a7312 */ /* 0x000ea20000301c00 */
[----:B------:R-:W-:Y:S02]  /*0d00*/  IADD3.X R5, PT, PT, R5, ~UR9, RZ, P0, !PT ;  /* 0x8000000905057c10 */ /* 0x000fe400087fe4ff */
[----:B------:R-:W-:Y:S01]  /*0d10*/  IADD3 R6, P0, PT, R6, -UR8, RZ ;  /* 0x8000000806067c10 */ /* 0x000fe2000ff1e0ff */
[----:B-1----:R-:W-:-:S04]  /*0d20*/  DFMA R2, R8, R8, R2 ;  /* 0x000000080802722b */ /* 0x002fc80000000002 */
[----:B------:R-:W1:Y:S01]  /*0d30*/  I2F.F64.S64 R4, R4 ;  /* 0x0000000400047312 */ /* 0x000e620000301c00 */
[----:B------:R-:W-:-:S03]  /*0d40*/  IADD3.X R7, PT, PT, R7, ~UR9, RZ, P0, !PT ;  /* 0x8000000907077c10 */ /* 0x000fc600087fe4ff */
[----:B--2---:R-:W-:-:S04]  /*0d50*/  DFMA R2, R10, R10, R2 ;  /* 0x0000000a0a02722b */ /* 0x004fc80000000002 */
[----:B------:R-:W2:Y:S04]  /*0d60*/  I2F.F64.S64 R24, R6 ;  /* 0x0000000600187312 */ /* 0x000ea80000301c00 */
[----:B-1----:R-:W-:-:S08]  /*0d70*/  DFMA R2, R4, R4, R2 ;  /* 0x000000040402722b */ /* 0x002fd00000000002 */
[----:B--2---:R-:W-:-:S11]  /*0d80*/  DFMA R24, R24, R24, R2 ;  /* 0x000000181818722b */ /* 0x004fd60000000002 */
.L_x_9:
[----:B------:R-:W-:Y:S05]  /*0d90*/  BRA.U !UP0, `(.L_x_6) ;  /* 0x0000000108a87547 */ /* 0x000fea000b800000 */
[----:B------:R-:W-:Y:S02]  /*0da0*/  UISETP.GE.U32.AND UP1, UPT, UR4, 0x4, UPT ;  /* 0x000000040400788c */ /* 0x000fe4000bf26070 */
[----:B------:R-:W-:Y:S02]  /*0db0*/  ULOP3.LUT UR5, UR6, 0x3, URZ, 0xc0, !UPT ;  /* 0x0000000306057892 */ /* 0x000fe4000f8ec0ff */
[----:B------:R-:W-:Y:S02]  /*0dc0*/  UISETP.GE.U32.AND.EX UP1, UPT, URZ, URZ, UPT, UP1 ;  /* 0x000000ffff00728c */ /* 0x000fe4000bf26110 */
[----:B------:R-:W-:Y:S01]  /*0dd0*/  UISETP.NE.U32.AND UP0, UPT, UR5, URZ, UPT ;  /* 0x000000ff0500728c */ /* 0x000fe2000bf05070 */
[----:B------:R-:W-:-:S03]  /*0de0*/  UMOV UR4, URZ ;  /* 0x000000ff00047c82 */ /* 0x000fc60008000000 */
[----:B------:R-:W-:-:S03]  /*0df0*/  UISETP.NE.AND.EX UP0, UPT, UR4, URZ, UPT, UP0 ;  /* 0x000000ff0400728c */ /* 0x000fc6000bf05300 */
[----:B------:R-:W-:Y:S08]  /*0e00*/  BRA.U !UP1, `(.L_x_10) ;  /* 0x0000000109547547 */ /* 0x000ff0000b800000 */
[C---:B------:R-:W-:Y:S01]  /*0e10*/  IMAD.U32 R12, R0.reuse, 0x8, R1 ;  /* 0x00000008000c7824 */ /* 0x040fe200078e0001 */
[----:B------:R-:W1:Y:S04]  /*0e20*/  LDCU.64 UR6, c[0x0][0x3a0] ;  /* 0x00007400ff0677ac */ /* 0x000e680008000a00 */
[----:B------:R-:W1:Y:S04]  /*0e30*/  LDL.128 R8, [R12] ;  /* 0x000000000c087983 */ /* 0x000e680000100c00 */
[----:B----4-:R-:W2:Y:S01]  /*0e40*/  LDL.128 R4, [R12+0x10] ;  /* 0x000010000c047983 */ /* 0x010ea20000100c00 */
[----:B------:R-:W-:Y:S01]  /*0e50*/  VIADD R0, R0, 0x4 ;  /* 0x0000000400007836 */ /* 0x000fe20000000000 */
[----:B-1----:R-:W-:-:S04]  /*0e60*/  IADD3 R2, P0, PT, R8, -UR6, RZ ;  /* 0x8000000608027c10 */ /* 0x002fc8000ff1e0ff */
[----:B------:R-:W-:Y:S02]  /*0e70*/  IADD3.X R3, PT, PT, R9, ~UR7, RZ, P0, !PT ;  /* 0x8000000709037c10 */ /* 0x000fe400087fe4ff */
[----:B------:R-:W-:-:S04]  /*0e80*/  IADD3 R8, P0, PT, R10, -UR6, RZ ;  /* 0x800000060a087c10 */ /* 0x000fc8000ff1e0ff */
[----:B------:R-:W1:Y:S01]  /*0e90*/  I2F.F64.S64 R2, R2 ;  /* 0x0000000200027312 */ /* 0x000e620000301c00 */
[----:B------:R-:W-:Y:S02]  /*0ea0*/  IADD3.X R9, PT, PT, R11, ~UR7, RZ, P0, !PT ;  /* 0x800000070b097c10 */ /* 0x000fe400087fe4ff */
[----:B--2---:R-:W-:-:S04]  /*0eb0*/  IADD3 R4, P0, PT, R4, -UR6, RZ ;  /* 0x8000000604047c10 */ /* 0x004fc8000ff1e0ff */
[----:B------:R-:W-:Y:S01]  /*0ec0*/  IADD3.X R5, PT, PT, R5, ~UR7, RZ, P0, !PT ;  /* 0x8000000705057c10 */ /* 0x000fe200087fe4ff */
[----:B------:R-:W2:Y:S01]  /*0ed0*/  I2F.F64.S64 R8, R8 ;  /* 0x0000000800087312 */ /* 0x000ea20000301c00 */
[----:B------:R-:W-:-:S04]  /*0ee0*/  IADD3 R6, P0, PT, R6, -UR6, RZ ;  /* 0x8000000606067c10 */ /* 0x000fc8000ff1e0ff */
[----:B------:R-:W-:Y:S01]  /*0ef0*/  IADD3.X R7, PT, PT, R7, ~UR7, RZ, P0, !PT ;  /* 0x8000000707077c10 */ /* 0x000fe200087fe4ff */
[----:B-1----:R-:W-:Y:S02]  /*0f00*/  DFMA R24, R2, R2, R24 ;  /* 0x000000020218722b */ /* 0x002fe40000000018 */
[----:B------:R-:W1:Y:S06]  /*0f10*/  I2F.F64.S64 R4, R4 ;  /* 0x0000000400047312 */ /* 0x000e6c0000301c00 */
[----:B--2---:R-:W-:Y:S02]  /*0f20*/  DFMA R24, R8, R8, R24 ;  /* 0x000000080818722b */ /* 0x004fe40000000018 */
[----:B------:R-:W2:Y:S06]  /*0f30*/  I2F.F64.S64 R6, R6 ;  /* 0x0000000600067312 */ /* 0x000eac0000301c00 */
[----:B-1----:R-:W-:-:S08]  /*0f40*/  DFMA R24, R4, R4, R24 ;  /* 0x000000040418722b */ /* 0x002fd00000000018 */
[----:B--2---:R-:W-:-:S11]  /*0f50*/  DFMA R24, R6, R6, R24 ;  /* 0x000000060618722b */ /* 0x004fd60000000018 */
.L_x_10:
[----:B------:R-:W-:Y:S05]  /*0f60*/  BRA.U !UP0, `(.L_x_6) ;  /* 0x0000000108347547 */ /* 0x000fea000b800000 */
[----:B------:R-:W-:Y:S01]  /*0f70*/  IMAD.U32 R0, R0, 0x8, R1 ;  /* 0x0000000800007824 */ /* 0x000fe200078e0001 */
[----:B------:R-:W1:Y:S06]  /*0f80*/  LDCU.64 UR6, c[0x0][0x3a0] ;  /* 0x00007400ff0677ac */ /* 0x000e6c0008000a00 */
.L_x_11:
[----:B----4-:R2:W1:Y:S01]  /*0f90*/  LDL.64 R2, [R0] ;  /* 0x0000000000027983 */ /* 0x0104620000100a00 */
[----:B------:R-:W-:-:S04]  /*0fa0*/  UIADD3 UR5, UP0, UPT, UR5, -0x1, URZ ;  /* 0xffffffff05057890 */ /* 0x000fc8000ff1e0ff */
[----:B------:R-:W-:Y:S02]  /*0fb0*/  UIADD3.X UR4, UPT, UPT, UR4, -0x1, URZ, UP0, !UPT ;  /* 0xffffffff04047890 */ /* 0x000fe400087fe4ff */
[----:B------:R-:W-:Y:S01]  /*0fc0*/  UISETP.NE.U32.AND UP0, UPT, UR5, URZ, UPT ;  /* 0x000000ff0500728c */ /* 0x000fe2000bf05070 */
[----:B--2---:R-:W-:-:S03]  /*0fd0*/  VIADD R0, R0, 0x8 ;  /* 0x0000000800007836 */ /* 0x004fc60000000000 */
[----:B------:R-:W-:Y:S01]  /*0fe0*/  UISETP.NE.AND.EX UP0, UPT, UR4, URZ, UPT, UP0 ;  /* 0x000000ff0400728c */ /* 0x000fe2000bf05300 */
[----:B-1----:R-:W-:-:S04]  /*0ff0*/  IADD3 R2, P0, PT, R2, -UR6, RZ ;  /* 0x8000000602027c10 */ /* 0x002fc8000ff1e0ff */
[----:B------:R-:W-:-:S06]  /*1000*/  IADD3.X R3, PT, PT, R3, ~UR7, RZ, P0, !PT ;  /* 0x8000000703037c10 */ /* 0x000fcc00087fe4ff */
[----:B------:R-:W1:Y:S02]  /*1010*/  I2F.F64.S64 R2, R2 ;  /* 0x0000000200027312 */ /* 0x000e640000301c00 */
[----:B-1----:R-:W-:Y:S01]  /*1020*/  DFMA R24, R2, R2, R24 ;  /* 0x000000020218722b */ /* 0x002fe20000000018 */
[----:B------:R-:W-:Y:S10]  /*1030*/  BRA.U UP0, `(.L_x_11) ;  /* 0xfffffffd00d47547 */ /* 0x000ff4000b83ffff */
.L_x_6:
[----:B------:R-:W1:Y:S02]  /*1040*/  LDCU.64 UR4, c[0x0][0x398] ;  /* 0x00007300ff0477ac */ /* 0x000e640008000a00 */
[----:B-1----:R-:W-:-:S14]  /*1050*/  DSETP.GEU.AND P0, PT, R24, UR4, PT ;  /* 0x0000000418007e2a */ /* 0x002fdc000bf0e000 */
[----:B------:R-:W-:Y:S05]  /*1060*/  @P0 EXIT ;  /* 0x000000000000094d */ /* 0x000fea0003800000 */
[----:B------:R-:W1:Y:S01]  /*1070*/  S2R R0, SR_LANEID ;  /* 0x0000000000007919 */ /* 0x000e620000000000 */
[----:B----4-:R-:W2:Y:S01]  /*1080*/  LDC.64 R2, c[0x0][0x3a8] ;  /* 0x0000ea00ff027b82 */ /* 0x010ea20000000a00 */
[----:B------:R-:W-:Y:S01]  /*1090*/  VOTEU.ANY UR4, UPT, PT ;  /* 0x0000000000047886 */ /* 0x000fe200038e0100 */
[----:B------:R-:W2:Y:S01]  /*10a0*/  LDCU.64 UR8, c[0x0][0x358] ;  /* 0x00006b00ff0877ac */ /* 0x000ea20008000a00 */
[----:B------:R-:W-:Y:S02]  /*10b0*/  UPOPC UR6, UR4 ;  /* 0x00000004000672bf */ /* 0x000fe40008000000 */
[----:B------:R-:W-:Y:S02]  /*10c0*/  UFLO.U32 UR5, UR4 ;  /* 0x00000004000572bd */ /* 0x000fe400080e0000 */
[----:B------:R-:W-:Y:S01]  /*10d0*/  UIMAD.WIDE.U32 UR6, UR6, 0x1, URZ ;  /* 0x00000001060678a5 */ /* 0x000fe2000f8e00ff */
[----:B------:R-:W-:-:S03]  /*10e0*/  UMOV UR4, URZ ;  /* 0x000000ff00047c82 */ /* 0x000fc60008000000 */
[----:B------:R-:W-:Y:S02]  /*10f0*/  UIADD3 UR4, UPT, UPT, UR7, UR4, URZ ;  /* 0x0000000407047290 */ /* 0x000fe4000fffe0ff */
[----:B------:R-:W-:Y:S02]  /*1100*/  IMAD.U32 R5, RZ, RZ, UR7 ;  /* 0x00000007ff057e24 */ /* 0x000fe4000f8e00ff */
[----:B------:R-:W-:Y:S02]  /*1110*/  IMAD.U32 R4, RZ, RZ, UR6 ;  /* 0x00000006ff047e24 */ /* 0x000fe4000f8e00ff */
[----:B------:R-:W-:Y:S01]  /*1120*/  IMAD.U32 R5, RZ, RZ, UR4 ;  /* 0x00000004ff057e24 */ /* 0x000fe2000f8e00ff */
[----:B-1----:R-:W-:-:S13]  /*1130*/  ISETP.EQ.U32.AND P0, PT, R0, UR5, PT ;  /* 0x0000000500007c0c */ /* 0x002fda000bf02070 */
[----:B--2---:R-:W-:Y:S01]  /*1140*/  @P0 REDG.E.ADD.64.STRONG.GPU desc[UR8][R2.64], R4 ;  /* 0x000000040200098e */ /* 0x004fe2000c12e508 */
[----:B------:R-:W-:Y:S05]  /*1150*/  EXIT ;  /* 0x000000000000794d */ /* 0x000fea0003800000 */
        .weak           $__internal_0_$__cuda_sm20_div_s64
        .type           $__internal_0_$__cuda_sm20_div_s64,@function
        .size           $__internal_0_$__cuda_sm20_div_s64,(.L_x_13 - $__internal_0_$__cuda_sm20_div_s64)
$__internal_0_$__cuda_sm20_div_s64:
[----:B------:R-:W0:Y:S01]  /*1160*/  LDCU.64 UR8, c[0x0][0x388] ;  /* 0x00007100ff0877ac */ /* 0x000e220008000a00 */
[----:B------:R-:W-:Y:S01]  /*1170*/  ISETP.GE.AND P3, PT, R3, RZ, PT ;  /* 0x000000ff0300720c */ /* 0x000fe20003f66270 */
[----:B0-----:R-:W-:Y:S02]  /*1180*/  UIADD3 UR4, UP1, UPT, URZ, -UR8, URZ ;  /* 0x80000008ff047290 */ /* 0x001fe4000ff3e0ff */
[----:B------:R-:W-:Y:S02]  /*1190*/  UISETP.GE.AND UP0, UPT, UR9, URZ, UPT ;  /* 0x000000ff0900728c */ /* 0x000fe4000bf06270 */
[----:B------:R-:W-:Y:S02]  /*11a0*/  UIADD3.X UR5, UPT, UPT, URZ, ~UR9, URZ, UP1, !UPT ;  /* 0x80000009ff057290 */ /* 0x000fe40008ffe4ff */
[----:B------:R-:W-:Y:S02]  /*11b0*/  USEL UR4, UR4, UR8, !UP0 ;  /* 0x0000000804047287 */ /* 0x000fe4000c000000 */
[----:B------:R-:W-:-:S09]  /*11c0*/  USEL UR5, UR5, UR9, !UP0 ;  /* 0x0000000905057287 */ /* 0x000fd2000c000000 */
[----:B------:R-:W0:Y:S08]  /*11d0*/  I2F.U64.RP R5, UR4 ;  /* 0x0000000400057d12 */ /* 0x000e300008309000 */
[----:B0-----:R-:W0:Y:S02]  /*11e0*/  MUFU.RCP R5, R5 ;  /* 0x0000000500057308 */ /* 0x001e240000001000 */
[----:B0-----:R-:W-:-:S06]  /*11f0*/  VIADD R6, R5, 0x1ffffffe ;  /* 0x1ffffffe05067836 */ /* 0x001fcc0000000000 */
[----:B------:R-:W0:Y:S02]  /*1200*/  F2I.U64.TRUNC R6, R6 ;  /* 0x0000000600067311 */ /* 0x000e24000020d800 */
[----:B0-----:R-:W-:-:S04]  /*1210*/  IMAD.WIDE.U32 R8, R6, UR4, RZ ;  /* 0x0000000406087c25 */ /* 0x001fc8000f8e00ff */
[----:B------:R-:W-:Y:S01]  /*1220*/  IMAD R9, R6, UR5, R9 ;  /* 0x0000000506097c24 */ /* 0x000fe2000f8e0209 */
[----:B------:R-:W-:-:S03]  /*1230*/  IADD3 R11, P0, PT, RZ, -R8, RZ ;  /* 0x80000008ff0b7210 */ /* 0x000fc60007f1e0ff */
[----:B------:R-:W-:Y:S02]  /*1240*/  IMAD R9, R7, UR4, R9 ;  /* 0x0000000407097c24 */ /* 0x000fe4000f8e0209 */
[----:B------:R-:W-:-:S04]  /*1250*/  IMAD.HI.U32 R8, R6, R11, RZ ;  /* 0x0000000b06087227 */ /* 0x000fc800078e00ff */
[----:B------:R-:W-:Y:S02]  /*1260*/  IMAD.X R13, RZ, RZ, ~R9, P0 ;  /* 0x000000ffff0d7224 */ /* 0x000fe400000e0e09 */
[----:B------:R-:W-:Y:S02]  /*1270*/  IMAD.MOV.U32 R9, RZ, RZ, R6 ;  /* 0x000000ffff097224 */ /* 0x000fe400078e0006 */
[-C--:B------:R-:W-:Y:S02]  /*1280*/  IMAD R15, R7, R13.reuse, RZ ;  /* 0x0000000d070f7224 */ /* 0x080fe400078e02ff */
[----:B------:R-:W-:-:S04]  /*1290*/  IMAD.WIDE.U32 R8, P0, R6, R13, R8 ;  /* 0x0000000d06087225 */ /* 0x000fc80007800008 */
[----:B------:R-:W-:-:S04]  /*12a0*/  IMAD.HI.U32 R5, R7, R13, RZ ;  /* 0x0000000d07057227 */ /* 0x000fc800078e00ff */
[----:B------:R-:W-:-:S04]  /*12b0*/  IMAD.HI.U32 R8, P1, R7, R11, R8 ;  /* 0x0000000b07087227 */ /* 0x000fc80007820008 */
[----:B------:R-:W-:Y:S01]  /*12c0*/  IMAD.X R5, R5, 0x1, R7, P0 ;  /* 0x0000000105057824 */ /* 0x000fe200000e0607 */
[----:B------:R-:W-:-:S04]  /*12d0*/  IADD3 R9, P2, PT, R15, R8, RZ ;  /* 0x000000080f097210 */ /* 0x000fc80007f5e0ff */
[----:B------:R-:W-:Y:S01]  /*12e0*/  IADD3.X R5, PT, PT, RZ, RZ, R5, P2, P1 ;  /* 0x000000ffff057210 */ /* 0x000fe200017e2405 */
[----:B------:R-:W-:-:S04]  /*12f0*/  IMAD.WIDE.U32 R6, R9, UR4, RZ ;  /* 0x0000000409067c25 */ /* 0x000fc8000f8e00ff */
[----:B------:R-:W-:Y:S01]  /*1300*/  IMAD R8, R9, UR5, R7 ;  /* 0x0000000509087c24 */ /* 0x000fe2000f8e0207 */
[----:B------:R-:W-:Y:S02]  /*1310*/  IADD3 R11, P0, PT, RZ, -R6, RZ ;  /* 0x80000006ff0b7210 */ /* 0x000fe40007f1e0ff */
[-C--:B------:R-:W-:Y:S01]  /*1320*/  IADD3 R7, P4, PT, RZ, -R2.reuse, RZ ;  /* 0x80000002ff077210 */ /* 0x080fe20007f9e0ff */
[----:B------:R-:W-:Y:S02]  /*1330*/  IMAD R6, R5, UR4, R8 ;  /* 0x0000000405067c24 */ /* 0x000fe4000f8e0208 */
[----:B------:R-:W-:Y:S01]  /*1340*/  IMAD.HI.U32 R8, R9, R11, RZ ;  /* 0x0000000b09087227 */ /* 0x000fe200078e00ff */
[----:B------:R-:W-:-:S03]  /*1350*/  SEL R12, R7, R2, !P3 ;  /* 0x00000002070c7207 */ /* 0x000fc60005800000 */
[----:B------:R-:W-:Y:S02]  /*1360*/  IMAD.X R6, RZ, RZ, ~R6, P0 ;  /* 0x000000ffff067224 */ /* 0x000fe400000e0e06 */
[----:B------:R-:W-:Y:S02]  /*1370*/  IMAD.X R10, RZ, RZ, ~R3, P4 ;  /* 0x000000ffff0a7224 */ /* 0x000fe400020e0e03 */
[----:B------:R-:W-:-:S03]  /*1380*/  IMAD.WIDE.U32 R8, P0, R9, R6, R8 ;  /* 0x0000000609087225 */ /* 0x000fc60007800008 */
[----:B------:R-:W-:Y:S01]  /*1390*/  SEL R10, R10, R3, !P3 ;  /* 0x000000030a0a7207 */ /* 0x000fe20005800000 */
[----:B------:R-:W-:Y:S02]  /*13a0*/  IMAD.MOV.U32 R7, RZ, RZ, RZ ;  /* 0x000000ffff077224 */ /* 0x000fe400078e00ff */
[----:B------:R-:W-:-:S04]  /*13b0*/  IMAD.HI.U32 R9, P1, R5, R11, R8 ;  /* 0x0000000b05097227 */ /* 0x000fc80007820008 */
[CC--:B------:R-:W-:Y:S02]  /*13c0*/  IMAD R8, R5.reuse, R6.reuse, RZ ;  /* 0x0000000605087224 */ /* 0x0c0fe400078e02ff */
[----:B------:R-:W-:-:S03]  /*13d0*/  IMAD.HI.U32 R6, R5, R6, RZ ;  /* 0x0000000605067227 */ /* 0x000fc600078e00ff */
[----:B------:R-:W-:Y:S01]  /*13e0*/  IADD3 R9, P2, PT, R8, R9, RZ ;  /* 0x0000000908097210 */ /* 0x000fe20007f5e0ff */
[----:B------:R-:W-:-:S04]  /*13f0*/  IMAD.X R5, R6, 0x1, R5, P0 ;  /* 0x0000000106057824 */ /* 0x000fc800000e0605 */
[----:B------:R-:W-:Y:S01]  /*1400*/  IMAD.HI.U32 R6, R9, R12, RZ ;  /* 0x0000000c09067227 */ /* 0x000fe200078e00ff */
[----:B------:R-:W-:-:S03]  /*1410*/  IADD3.X R5, PT, PT, RZ, RZ, R5, P2, P1 ;  /* 0x000000ffff057210 */ /* 0x000fc600017e2405 */
[----:B------:R-:W-:-:S04]  /*1420*/  IMAD.WIDE.U32 R6, R9, R10, R6 ;  /* 0x0000000a09067225 */ /* 0x000fc800078e0006 */
[C---:B------:R-:W-:Y:S02]  /*1430*/  IMAD R9, R5.reuse, R10, RZ ;  /* 0x0000000a05097224 */ /* 0x040fe400078e02ff */
[----:B------:R-:W-:-:S04]  /*1440*/  IMAD.HI.U32 R6, P0, R5, R12, R6 ;  /* 0x0000000c05067227 */ /* 0x000fc80007800006 */
[----:B------:R-:W-:Y:S01]  /*1450*/  IMAD.HI.U32 R5, R5, R10, RZ ;  /* 0x0000000a05057227 */ /* 0x000fe200078e00ff */
[----:B------:R-:W-:-:S03]  /*1460*/  IADD3 R9, P1, PT, R9, R6, RZ ;  /* 0x0000000609097210 */ /* 0x000fc60007f3e0ff */
[----:B------:R-:W-:Y:S02]  /*1470*/  IMAD.X R5, RZ, RZ, R5, P0 ;  /* 0x000000ffff057224 */ /* 0x000fe400000e0605 */
[----:B------:R-:W-:-:S04]  /*1480*/  IMAD.WIDE.U32 R6, R9, UR4, RZ ;  /* 0x0000000409067c25 */ /* 0x000fc8000f8e00ff */
[----:B------:R-:W-:Y:S01]  /*1490*/  IMAD.X R5, RZ, RZ, R5, P1 ;  /* 0x000000ffff057224 */ /* 0x000fe200008e0605 */
[----:B------:R-:W-:Y:S01]  /*14a0*/  IADD3 R12, P1, PT, -R6, R12, RZ ;  /* 0x0000000c060c7210 */ /* 0x000fe20007f3e1ff */
[C---:B------:R-:W-:Y:S01]  /*14b0*/  IMAD R8, R9.reuse, UR5, R7 ;  /* 0x0000000509087c24 */ /* 0x040fe2000f8e0207 */
[----:B------:R-:W-:Y:S02]  /*14c0*/  IADD3 R6, P2, PT, R9, 0x1, RZ ;  /* 0x0000000109067810 */ /* 0x000fe40007f5e0ff */
[----:B------:R-:W-:Y:S01]  /*14d0*/  ISETP.GE.U32.AND P0, PT, R12, UR4, PT ;  /* 0x000000040c007c0c */ /* 0x000fe2000bf06070 */
[----:B------:R-:W-:-:S04]  /*14e0*/  IMAD R8, R5, UR4, R8 ;  /* 0x0000000405087c24 */ /* 0x000fc8000f8e0208 */
[----:B------:R-:W-:Y:S01]  /*14f0*/  IMAD.X R11, R10, 0x1, ~R8, P1 ;  /* 0x000000010a0b7824 */ /* 0x000fe200008e0e08 */
[----:B------:R-:W-:Y:S01]  /*1500*/  IADD3 R7, P1, PT, R12, -UR4, RZ ;  /* 0x800000040c077c10 */ /* 0x000fe2000ff3e0ff */
[----:B------:R-:W-:-:S03]  /*1510*/  IMAD.X R8, RZ, RZ, R5, P2 ;  /* 0x000000ffff087224 */ /* 0x000fc600010e0605 */
[C---:B------:R-:W-:Y:S02]  /*1520*/  ISETP.GE.U32.AND.EX P0, PT, R11.reuse, UR5, PT, P0 ;  /* 0x000000050b007c0c */ /* 0x040fe4000bf06100 */
[----:B------:R-:W-:Y:S02]  /*1530*/  IADD3.X R10, PT, PT, R11, ~UR5, RZ, P1, !PT ;  /* 0x800000050b0a7c10 */ /* 0x000fe40008ffe4ff */
[----:B------:R-:W-:Y:S02]  /*1540*/  SEL R7, R7, R12, P0 ;  /* 0x0000000c07077207 */ /* 0x000fe40000000000 */
[----:B------:R-:W-:Y:S02]  /*1550*/  SEL R9, R6, R9, P0 ;  /* 0x0000000906097207 */ /* 0x000fe40000000000 */
[----:B------:R-:W-:Y:S02]  /*1560*/  SEL R10, R10, R11, P0 ;  /* 0x0000000b0a0a7207 */ /* 0x000fe40000000000 */
[----:B------:R-:W-:-:S02]  /*1570*/  ISETP.GE.U32.AND P1, PT, R7, UR4, PT ;  /* 0x0000000407007c0c */ /* 0x000fc4000bf26070 */
[----:B------:R-:W-:Y:S02]  /*1580*/  SEL R8, R8, R5, P0 ;  /* 0x0000000508087207 */ /* 0x000fe40000000000 */
[----:B------:R-:W-:Y:S02]  /*1590*/  IADD3 R6, P2, PT, R9, 0x1, RZ ;  /* 0x0000000109067810 */ /* 0x000fe40007f5e0ff */
[----:B------:R-:W-:-:S03]  /*15a0*/  ISETP.GE.U32.AND.EX P0, PT, R10, UR5, PT, P1 ;  /* 0x000000050a007c0c */ /* 0x000fc6000bf06110 */
[----:B------:R-:W-:Y:S01]  /*15b0*/  IMAD.X R7, RZ, RZ, R8, P2 ;  /* 0x000000ffff077224 */ /* 0x000fe200010e0608 */
[----:B------:R-:W-:Y:S02]  /*15c0*/  SEL R6, R6, R9, P0 ;  /* 0x0000000906067207 */ /* 0x000fe40000000000 */
[----:B------:R-:W-:Y:S02]  /*15d0*/  LOP3.LUT R9, R3, UR9, RZ, 0x3c, !PT ;  /* 0x0000000903097c12 */ /* 0x000fe4000f8e3cff */
[----:B------:R-:W-:Y:S02]  /*15e0*/  SEL R7, R7, R8, P0 ;  /* 0x0000000807077207 */ /* 0x000fe40000000000 */
[-C--:B------:R-:W-:Y:S02]  /*15f0*/  IADD3 R5, P2, PT, RZ, -R6.reuse, RZ ;  /* 0x80000006ff057210 */ /* 0x080fe40007f5e0ff */
[----:B------:R-:W-:Y:S02]  /*1600*/  ISETP.GE.AND P1, PT, R9, RZ, PT ;  /* 0x000000ff0900720c */ /* 0x000fe40003f26270 */
[----:B------:R-:W-:Y:S01]  /*1610*/  ISETP.NE.U32.AND P0, PT, RZ, UR8, PT ;  /* 0x00000008ff007c0c */ /* 0x000fe2000bf05070 */
[----:B------:R-:W-:Y:S01]  /*1620*/  IMAD.X R8, RZ, RZ, ~R7, P2 ;  /* 0x000000ffff087224 */ /* 0x000fe200010e0e07 */
[----:B------:R-:W-:Y:S01]  /*1630*/  SEL R6, R5, R6, !P1 ;  /* 0x0000000605067207 */ /* 0x000fe20004800000 */
[----:B------:R-:W-:Y:S01]  /*1640*/  IMAD.MOV.U32 R5, RZ, RZ, 0x0 ;  /* 0x00000000ff057424 */ /* 0x000fe200078e00ff */
[----:B------:R-:W-:-:S02]  /*1650*/  ISETP.NE.AND.EX P0, PT, RZ, UR9, PT, P0 ;  /* 0x00000009ff007c0c */ /* 0x000fc4000bf05300 */
[----:B------:R-:W-:Y:S02]  /*1660*/  SEL R7, R8, R7, !P1 ;  /* 0x0000000708077207 */ /* 0x000fe40004800000 */
[----:B------:R-:W-:Y:S02]  /*1670*/  SEL R6, R6, 0xffffffff, P0 ;  /* 0xffffffff06067807 */ /* 0x000fe40000000000 */
[----:B------:R-:W-:Y:S01]  /*1680*/  SEL R7, R7, 0xffffffff, P0 ;  /* 0xffffffff07077807 */ /* 0x000fe20000000000 */
[----:B------:R-:W-:Y:S06]  /*1690*/  RET.REL.NODEC R4 `(_Z7computellldlPy) ;  /* 0xffffffe804587950 */ /* 0x000fec0003c3ffff */
.L_x_12:
[----:B------:R-:W-:-:S00]  /*16a0*/  BRA `(.L_x_12) ;  /* 0xfffffffc00fc7947 */ /* 0x000fc0000383ffff */
[----:B------:R-:W-:-:S00]  /*16b0*/  NOP ;  /* 0x0000000000007918 */ /* 0x000fc00000000000 */
        /* <DEDUP_REMOVED lines=12> */
.L_x_13:


//--------------------- .nv.shared.reserved.0     --------------------------
	.section	.nv.shared.reserved.0,"aw",@nobits
	.weak		__nv_reservedSMEM_offset_0_alias
	.size		__nv_reservedSMEM_offset_0_alias, 0, 64
	.other		__nv_reservedSMEM_offset_0_alias,@"STO_CUDA_RESERVED_SHARED STV_DEFAULT"
__nv_reservedSMEM_offset_0_alias:
	.zero		0
	.zero		64


//--------------------- .nv.constant0._Z7computellldlPy --------------------------
	.section	.nv.constant0._Z7computellldlPy,"a",@progbits
	.sectionflags	@""
	.align	4
.nv.constant0._Z7computellldlPy:
	.zero		944


//--------------------- SYMBOLS --------------------------

	.type		.nv.reservedSmem.offset0,@object
	.size		.nv.reservedSmem.offset0,0x4
